.version 6.5
.target sm_30
.address_size 64

.visible .entry cvt_clamp(
	.param .u64 input,
	.param .u64 output
)
{
	.reg .u64 	    in_addr;
    .reg .u64 	    out_addr;
    .reg .f32 	    temp;

	ld.param.u64 	in_addr, [input];
    ld.param.u64 	out_addr, [output];

    ld.global.f32           temp, [in_addr];
    cvt.ftz.sat.f32.f32     temp, temp;
    st.global.f32           [out_addr], temp;
    ld.global.f32           temp, [in_addr+4];
    cvt.ftz.sat.f32.f32     temp, temp;
    st.global.f32           [out_addr+4], temp;
    ld.global.f32           temp, [in_addr+8];
    cvt.ftz.sat.f32.f32     temp, temp;
    st.global.f32           [out_addr+8], temp;
    ld.global.f32           temp, [in_addr+12];
    cvt.ftz.sat.f32.f32     temp, temp;
    st.global.f32           [out_addr+12], temp;
	ret;
}


// ===== COMPILED SASS (sm_100) =====

	.target	sm_100

	.elftype	@"ET_EXEC"


//--------------------- .note.nv.tkinfo           --------------------------
	.section	.note.nv.tkinfo,"",@"SHT_NOTE"
	.sectionflags	@"SHF_NOTE_NV_TKINFO"
	.tkinfo
        /*0018*/ 	.word	0x00000002
        /*0030*/ 	.string	""
        /*0030*/ 	.string	"ptxas"
        /*0030*/ 	.string	"Cuda compilation tools, release 13.0, V13.0.88"
        /*0030*/ 	.string	"Build cuda_13.0.r13.0/compiler.36424714_0"
        /*0030*/ 	.string	"-arch sm_100 "



//--------------------- .note.nv.cuinfo           --------------------------
	.section	.note.nv.cuinfo,"",@"SHT_NOTE"
	.sectionflags	@"SHF_NOTE_NV_CUINFO"
        /*0018*/ 	.short	0x0002
        /*001a*/ 	.short	0x001e
        /*001c*/ 	.short	0x0082
	.zero		2


//--------------------- .nv.info                  --------------------------
	.section	.nv.info,"",@"SHT_CUDA_INFO"
	.align	4


	//----- nvinfo : EIATTR_REGCOUNT
	.align		4
        /*0000*/ 	.byte	0x04, 0x2f
        /*0002*/ 	.short	(.L_1 - .L_0)
	.align		4
.L_0:
        /*0004*/ 	.word	index@(cvt_clamp)
        /*0008*/ 	.word	0x00000010


	//----- nvinfo : EIATTR_FRAME_SIZE
	.align		4
.L_1:
        /*000c*/ 	.byte	0x04, 0x11
        /*000e*/ 	.short	(.L_3 - .L_2)
	.align		4
.L_2:
        /*0010*/ 	.word	index@(cvt_clamp)
        /*0014*/ 	.word	0x00000000


	//----- nvinfo : EIATTR_MIN_STACK_SIZE
	.align		4
.L_3:
        /*0018*/ 	.byte	0x04, 0x12
        /*001a*/ 	.short	(.L_5 - .L_4)
	.align		4
.L_4:
        /*001c*/ 	.word	index@(cvt_clamp)
        /*0020*/ 	.word	0x00000000
.L_5:


//--------------------- .nv.compat                --------------------------
	.section	.nv.compat,"",@"SHT_CUDA_COMPAT_INFO"
	.align	4
        /*0000*/ 	.byte	0x02, 0x09, 0x00, 0x00, 0x02, 0x02, 0x01, 0x00, 0x02, 0x05, 0x05, 0x00, 0x03, 0x07, 0x01, 0x01
        /*0010*/ 	.byte	0x02, 0x03, 0x00, 0x00, 0x02, 0x06, 0x01, 0x00, 0x04, 0x0b, 0x08, 0x00, 0x09, 0x00, 0x00, 0x00
        /*0020*/ 	.byte	0x00, 0x00, 0x00, 0x00


//--------------------- .nv.info.cvt_clamp        --------------------------
	.section	.nv.info.cvt_clamp,"",@"SHT_CUDA_INFO"
	.sectionflags	@""
	.align	4


	//----- nvinfo : EIATTR_CUDA_API_VERSION
	.align		4
        /*0000*/ 	.byte	0x04, 0x37
        /*0002*/ 	.short	(.L_7 - .L_6)
.L_6:
        /*0004*/ 	.word	0x00000082


	//----- nvinfo : EIATTR_KPARAM_INFO
	.align		4
.L_7:
        /*0008*/ 	.byte	0x04, 0x17
        /*000a*/ 	.short	(.L_9 - .L_8)
.L_8:
        /*000c*/ 	.word	0x00000000
        /*0010*/ 	.short	0x0001
        /*0012*/ 	.short	0x0008
        /*0014*/ 	.byte	0x00, 0xf0, 0x21, 0x00


	//----- nvinfo : EIATTR_KPARAM_INFO
	.align		4
.L_9:
        /*0018*/ 	.byte	0x04, 0x17
        /*001a*/ 	.short	(.L_11 - .L_10)
.L_10:
        /*001c*/ 	.word	0x00000000
        /*0020*/ 	.short	0x0000
        /*0022*/ 	.short	0x0000
        /*0024*/ 	.byte	0x00, 0xf0, 0x21, 0x00


	//----- nvinfo : EIATTR_SPARSE_MMA_MASK
	.align		4
.L_11:
        /*0028*/ 	.byte	0x03, 0x50
        /*002a*/ 	.short	0x0000


	//----- nvinfo : EIATTR_MAXREG_COUNT
	.align		4
        /*002c*/ 	.byte	0x03, 0x1b
        /*002e*/ 	.short	0x00ff


	//----- nvinfo : EIATTR_MERCURY_ISA_VERSION
	.align		4
        /*0030*/ 	.byte	0x03, 0x5f
        /*0032*/ 	.short	0x0101


	//----- nvinfo : EIATTR_VRC_CTA_INIT_COUNT
	.align		4
        /*0034*/ 	.byte	0x02, 0x4a
	.zero		1
	.zero		1


	//----- nvinfo : EIATTR_EXIT_INSTR_OFFSETS
	.align		4
        /*0038*/ 	.byte	0x04, 0x1c
        /*003a*/ 	.short	(.L_13 - .L_12)


	//   ....[0]....
.L_12:
        /*003c*/ 	.word	0x00000100


	//----- nvinfo : EIATTR_CBANK_PARAM_SIZE
	.align		4
.L_13:
        /*0040*/ 	.byte	0x03, 0x19
        /*0042*/ 	.short	0x0010


	//----- nvinfo : EIATTR_PARAM_CBANK
	.align		4
        /*0044*/ 	.byte	0x04, 0x0a
        /*0046*/ 	.short	(.L_15 - .L_14)
	.align		4
.L_14:
        /*0048*/ 	.word	index@(.nv.constant0.cvt_clamp)
        /*004c*/ 	.short	0x0380
        /*004e*/ 	.short	0x0010


	//----- nvinfo : EIATTR_SW_WAR
	.align		4
.L_15:
        /*0050*/ 	.byte	0x04, 0x36
        /*0052*/ 	.short	(.L_17 - .L_16)
.L_16:
        /*0054*/ 	.word	0x00000008
.L_17:


//--------------------- .nv.callgraph             --------------------------
	.section	.nv.callgraph,"",@"SHT_CUDA_CALLGRAPH"
	.align	4
	.sectionentsize	8
	.align		4
        /*0000*/ 	.word	0x00000000
	.align		4
        /*0004*/ 	.word	0xffffffff
	.align		4
        /*0008*/ 	.word	0x00000000
	.align		4
        /*000c*/ 	.word	0xfffffffe
	.align		4
        /*0010*/ 	.word	0x00000000
	.align		4
        /*0014*/ 	.word	0xfffffffd
	.align		4
        /*0018*/ 	.word	0x00000000
	.align		4
        /*001c*/ 	.word	0xfffffffc


//--------------------- .text.cvt_clamp           --------------------------
	.section	.text.cvt_clamp,"ax",@progbits
	.align	128
        .global         cvt_clamp
        .type           cvt_clamp,@function
        .size           cvt_clamp,(.L_x_1 - cvt_clamp)
        .other          cvt_clamp,@"STO_CUDA_ENTRY STV_DEFAULT"
cvt_clamp:
.text.cvt_clamp:
[----:B------:R-:W-:Y:S08]  /*0000*/  LDC R1, c[0x0][0x37c] ;  /* 0x0000df00ff017b82 */ /* 0x000ff00000000800 */
[----:B------:R-:W0:Y:S01]  /*0010*/  LDC.64 R2, c[0x0][0x380] ;  /* 0x0000e000ff027b82 */ /* 0x000e220000000a00 */
[----:B------:R-:W0:Y:S02]  /*0020*/  LDCU.64 UR4, c[0x0][0x358] ;  /* 0x00006b00ff0477ac */ /* 0x000e240008000a00 */
[----:B0-----:R-:W2:Y:S05]  /*0030*/  LDG.E R0, desc[UR4][R2.64] ;  /* 0x0000000402007981 */ /* 0x001eaa000c1e1900 */
[----:B------:R-:W0:Y:S01]  /*0040*/  LDC.64 R4, c[0x0][0x388] ;  /* 0x0000e200ff047b82 */ /* 0x000e220000000a00 */
[----:B--2---:R-:W-:-:S05]  /*0050*/  FADD.FTZ.SAT R7, RZ, R0 ;  /* 0x00000000ff077221 */ /* 0x004fca0000012000 */
[----:B0-----:R-:W-:Y:S04]  /*0060*/  STG.E desc[UR4][R4.64], R7 ;  /* 0x0000000704007986 */ /* 0x001fe8000c101904 */
[----:B------:R-:W2:Y:S02]  /*0070*/  LDG.E R0, desc[UR4][R2.64+0x4] ;  /* 0x0000040402007981 */ /* 0x000ea4000c1e1900 */
[----:B--2---:R-:W-:-:S05]  /*0080*/  FADD.FTZ.SAT R9, RZ, R0 ;  /* 0x00000000ff097221 */ /* 0x004fca0000012000 */
[----:B------:R-:W-:Y:S04]  /*0090*/  STG.E desc[UR4][R4.64+0x4], R9 ;  /* 0x0000040904007986 */ /* 0x000fe8000c101904 */
[----:B------:R-:W2:Y:S02]  /*00a0*/  LDG.E R0, desc[UR4][R2.64+0x8] ;  /* 0x0000080402007981 */ /* 0x000ea4000c1e1900 */
[----:B--2---:R-:W-:-:S05]  /*00b0*/  FADD.FTZ.SAT R11, RZ, R0 ;  /* 0x00000000ff0b7221 */ /* 0x004fca0000012000 */
[----:B------:R-:W-:Y:S04]  /*00c0*/  STG.E desc[UR4][R4.64+0x8], R11 ;  /* 0x0000080b04007986 */ /* 0x000fe8000c101904 */
[----:B------:R-:W2:Y:S02]  /*00d0*/  LDG.E R0, desc[UR4][R2.64+0xc] ;  /* 0x00000c0402007981 */ /* 0x000ea4000c1e1900 */
[----:B--2---:R-:W-:-:S05]  /*00e0*/  FADD.FTZ.SAT R13, RZ, R0 ;  /* 0x00000000ff0d7221 */ /* 0x004fca0000012000 */
[----:B------:R-:W-:Y:S01]  /*00f0*/  STG.E desc[UR4][R4.64+0xc], R13 ;  /* 0x00000c0d04007986 */ /* 0x000fe2000c101904 */
[----:B------:R-:W-:Y:S05]  /*0100*/  EXIT ;  /* 0x000000000000794d */ /* 0x000fea0003800000 */
.L_x_0:
[----:B------:R-:W-:-:S00]  /*0110*/  BRA `(.L_x_0) ;  /* 0xfffffffc00fc7947 */ /* 0x000fc0000383ffff */
[----:B------:R-:W-:-:S00]  /*0120*/  NOP ;  /* 0x0000000000007918 */ /* 0x000fc00000000000 */
        /* <DEDUP_REMOVED lines=13> */
.L_x_1:


//--------------------- .nv.shared.reserved.0     --------------------------
	.section	.nv.shared.reserved.0,"aw",@nobits
	.weak		__nv_reservedSMEM_offset_0_alias
	.size		__nv_reservedSMEM_offset_0_alias, 0, 64
	.other		__nv_reservedSMEM_offset_0_alias,@"STO_CUDA_RESERVED_SHARED STV_DEFAULT"
__nv_reservedSMEM_offset_0_alias:
	.zero		0
	.zero		64


//--------------------- .nv.constant0.cvt_clamp   --------------------------
	.section	.nv.constant0.cvt_clamp,"a",@progbits
	.sectionflags	@""
	.align	4
.nv.constant0.cvt_clamp:
	.zero		912


//--------------------- SYMBOLS --------------------------

	.type		.nv.reservedSmem.offset0,@object
	.size		.nv.reservedSmem.offset0,0x4
